//
// Generated by NVIDIA NVVM Compiler
//
// Compiler Build ID: CL-36424714
// Cuda compilation tools, release 13.0, V13.0.88
// Based on NVVM 20.0.0
//

.version 9.0
.target sm_100
.address_size 64

	// .globl	_Z8kernelSMPiS_S_i
.extern .shared .align 16 .b8 sm[];

.visible .entry _Z8kernelSMPiS_S_i(
	.param .u64 .ptr .align 1 _Z8kernelSMPiS_S_i_param_0,
	.param .u64 .ptr .align 1 _Z8kernelSMPiS_S_i_param_1,
	.param .u64 .ptr .align 1 _Z8kernelSMPiS_S_i_param_2,
	.param .u32 _Z8kernelSMPiS_S_i_param_3
)
{
	.reg .pred 	%p<7>;
	.reg .b32 	%r<41>;
	.reg .b64 	%rd<13>;

	ld.param.u64 	%rd2, [_Z8kernelSMPiS_S_i_param_1];
	ld.param.u32 	%r21, [_Z8kernelSMPiS_S_i_param_3];
	cvta.to.global.u64 	%rd1, %rd2;
	mov.u32 	%r1, %tid.x;
	mov.u32 	%r22, %ctaid.x;
	mov.u32 	%r2, %ntid.x;
	mad.lo.s32 	%r23, %r22, %r2, %r1;
	setp.ge.s32 	%p1, %r23, %r21;
	@%p1 bra 	$L__BB0_8;
	div.u32 	%r3, %r21, %r2;
	add.s32 	%r4, %r3, 1;
	setp.eq.s32 	%p2, %r4, 0;
	@%p2 bra 	$L__BB0_8;
	shl.b32 	%r25, %r1, 2;
	mov.u32 	%r26, sm;
	add.s32 	%r5, %r26, %r25;
	and.b32  	%r6, %r4, 3;
	setp.lt.u32 	%p3, %r3, 3;
	mov.b32 	%r38, 0;
	@%p3 bra 	$L__BB0_5;
	and.b32  	%r38, %r4, -4;
	neg.s32 	%r37, %r38;
	add.s32 	%r36, %r1, 512;
$L__BB0_4:
	add.s32 	%r27, %r36, -512;
	mul.wide.u32 	%rd3, %r27, 4;
	add.s64 	%rd4, %rd1, %rd3;
	ld.global.u32 	%r28, [%rd4];
	st.shared.u32 	[%r5], %r28;
	bar.sync 	0;
	add.s32 	%r29, %r36, -256;
	mul.wide.u32 	%rd5, %r29, 4;
	add.s64 	%rd6, %rd1, %rd5;
	ld.global.u32 	%r30, [%rd6];
	st.shared.u32 	[%r5], %r30;
	bar.sync 	0;
	add.s32 	%r31, %r36, 256;
	mul.wide.u32 	%rd7, %r36, 4;
	add.s64 	%rd8, %rd1, %rd7;
	ld.global.u32 	%r32, [%rd8];
	st.shared.u32 	[%r5], %r32;
	bar.sync 	0;
	mul.wide.u32 	%rd9, %r31, 4;
	add.s64 	%rd10, %rd1, %rd9;
	ld.global.u32 	%r33, [%rd10];
	st.shared.u32 	[%r5], %r33;
	bar.sync 	0;
	add.s32 	%r37, %r37, 4;
	add.s32 	%r36, %r36, 1024;
	setp.ne.s32 	%p4, %r37, 0;
	@%p4 bra 	$L__BB0_4;
$L__BB0_5:
	setp.eq.s32 	%p5, %r6, 0;
	@%p5 bra 	$L__BB0_8;
	shl.b32 	%r34, %r38, 8;
	add.s32 	%r40, %r1, %r34;
	neg.s32 	%r39, %r6;
$L__BB0_7:
	.pragma "nounroll";
	mul.wide.u32 	%rd11, %r40, 4;
	add.s64 	%rd12, %rd1, %rd11;
	ld.global.u32 	%r35, [%rd12];
	st.shared.u32 	[%r5], %r35;
	bar.sync 	0;
	add.s32 	%r40, %r40, 256;
	add.s32 	%r39, %r39, 1;
	setp.ne.s32 	%p6, %r39, 0;
	@%p6 bra 	$L__BB0_7;
$L__BB0_8:
	ret;

}


// ===== COMPILED SASS (sm_100) =====

	.target	sm_100

	.elftype	@"ET_EXEC"


//--------------------- .note.nv.tkinfo           --------------------------
	.section	.note.nv.tkinfo,"",@"SHT_NOTE"
	.sectionflags	@"SHF_NOTE_NV_TKINFO"
	.tkinfo
        /*0018*/ 	.word	0x00000002
        /*0030*/ 	.string	""
        /*0030*/ 	.string	"ptxas"
        /*0030*/ 	.string	"Cuda compilation tools, release 13.0, V13.0.88"
        /*0030*/ 	.string	"Build cuda_13.0.r13.0/compiler.36424714_0"
        /*0030*/ 	.string	"-arch sm_100 -m 64 "



//--------------------- .note.nv.cuinfo           --------------------------
	.section	.note.nv.cuinfo,"",@"SHT_NOTE"
	.sectionflags	@"SHF_NOTE_NV_CUINFO"
        /*0018*/ 	.short	0x0002
        /*001a*/ 	.short	0x0064
        /*001c*/ 	.short	0x0082
	.zero		2


//--------------------- .nv.info                  --------------------------
	.section	.nv.info,"",@"SHT_CUDA_INFO"
	.align	4


	//----- nvinfo : EIATTR_REGCOUNT
	.align		4
        /*0000*/ 	.byte	0x04, 0x2f
        /*0002*/ 	.short	(.L_1 - .L_0)
	.align		4
.L_0:
        /*0004*/ 	.word	index@(_Z8kernelSMPiS_S_i)
        /*0008*/ 	.word	0x0000001c


	//----- nvinfo : EIATTR_FRAME_SIZE
	.align		4
.L_1:
        /*000c*/ 	.byte	0x04, 0x11
        /*000e*/ 	.short	(.L_3 - .L_2)
	.align		4
.L_2:
        /*0010*/ 	.word	index@(_Z8kernelSMPiS_S_i)
        /*0014*/ 	.word	0x00000000


	//----- nvinfo : EIATTR_MIN_STACK_SIZE
	.align		4
.L_3:
        /*0018*/ 	.byte	0x04, 0x12
        /*001a*/ 	.short	(.L_5 - .L_4)
	.align		4
.L_4:
        /*001c*/ 	.word	index@(_Z8kernelSMPiS_S_i)
        /*0020*/ 	.word	0x00000000
.L_5:


//--------------------- .nv.compat                --------------------------
	.section	.nv.compat,"",@"SHT_CUDA_COMPAT_INFO"
	.align	4
        /*0000*/ 	.byte	0x02, 0x09, 0x00, 0x00, 0x02, 0x02, 0x01, 0x00, 0x02, 0x05, 0x05, 0x00, 0x03, 0x07, 0x01, 0x01
        /*0010*/ 	.byte	0x02, 0x03, 0x00, 0x00, 0x02, 0x06, 0x01, 0x00, 0x04, 0x0b, 0x08, 0x00, 0x09, 0x00, 0x00, 0x00
        /*0020*/ 	.byte	0x00, 0x00, 0x00, 0x00


//--------------------- .nv.info._Z8kernelSMPiS_S_i --------------------------
	.section	.nv.info._Z8kernelSMPiS_S_i,"",@"SHT_CUDA_INFO"
	.sectionflags	@""
	.align	4


	//----- nvinfo : EIATTR_CUDA_API_VERSION
	.align		4
        /*0000*/ 	.byte	0x04, 0x37
        /*0002*/ 	.short	(.L_7 - .L_6)
.L_6:
        /*0004*/ 	.word	0x00000082


	//----- nvinfo : EIATTR_KPARAM_INFO
	.align		4
.L_7:
        /*0008*/ 	.byte	0x04, 0x17
        /*000a*/ 	.short	(.L_9 - .L_8)
.L_8:
        /*000c*/ 	.word	0x00000000
        /*0010*/ 	.short	0x0003
        /*0012*/ 	.short	0x0018
        /*0014*/ 	.byte	0x00, 0xf0, 0x11, 0x00


	//----- nvinfo : EIATTR_KPARAM_INFO
	.align		4
.L_9:
        /*0018*/ 	.byte	0x04, 0x17
        /*001a*/ 	.short	(.L_11 - .L_10)
.L_10:
        /*001c*/ 	.word	0x00000000
        /*0020*/ 	.short	0x0002
        /*0022*/ 	.short	0x0010
        /*0024*/ 	.byte	0x00, 0xf5, 0x21, 0x00


	//----- nvinfo : EIATTR_KPARAM_INFO
	.align		4
.L_11:
        /*0028*/ 	.byte	0x04, 0x17
        /*002a*/ 	.short	(.L_13 - .L_12)
.L_12:
        /*002c*/ 	.word	0x00000000
        /*0030*/ 	.short	0x0001
        /*0032*/ 	.short	0x0008
        /*0034*/ 	.byte	0x00, 0xf5, 0x21, 0x00


	//----- nvinfo : EIATTR_KPARAM_INFO
	.align		4
.L_13:
        /*0038*/ 	.byte	0x04, 0x17
        /*003a*/ 	.short	(.L_15 - .L_14)
.L_14:
        /*003c*/ 	.word	0x00000000
        /*0040*/ 	.short	0x0000
        /*0042*/ 	.short	0x0000
        /*0044*/ 	.byte	0x00, 0xf5, 0x21, 0x00


	//----- nvinfo : EIATTR_SPARSE_MMA_MASK
	.align		4
.L_15:
        /*0048*/ 	.byte	0x03, 0x50
        /*004a*/ 	.short	0x0000


	//----- nvinfo : EIATTR_MAXREG_COUNT
	.align		4
        /*004c*/ 	.byte	0x03, 0x1b
        /*004e*/ 	.short	0x00ff


	//----- nvinfo : EIATTR_NUM_BARRIERS
	.align		4
        /*0050*/ 	.byte	0x02, 0x4c
        /*0052*/ 	.byte	0x01
	.zero		1


	//----- nvinfo : EIATTR_MERCURY_ISA_VERSION
	.align		4
        /*0054*/ 	.byte	0x03, 0x5f
        /*0056*/ 	.short	0x0101


	//----- nvinfo : EIATTR_VRC_CTA_INIT_COUNT
	.align		4
        /*0058*/ 	.byte	0x02, 0x4a
	.zero		1
	.zero		1


	//----- nvinfo : EIATTR_EXIT_INSTR_OFFSETS
	.align		4
        /*005c*/ 	.byte	0x04, 0x1c
        /*005e*/ 	.short	(.L_17 - .L_16)


	//   ....[0]....
.L_16:
        /*0060*/ 	.word	0x00000070


	//   ....[1]....
        /*0064*/ 	.word	0x000001c0


	//   ....[2]....
        /*0068*/ 	.word	0x00000cd0


	//   ....[3]....
        /*006c*/ 	.word	0x00000d90


	//----- nvinfo : EIATTR_CBANK_PARAM_SIZE
	.align		4
.L_17:
        /*0070*/ 	.byte	0x03, 0x19
        /*0072*/ 	.short	0x001c


	//----- nvinfo : EIATTR_PARAM_CBANK
	.align		4
        /*0074*/ 	.byte	0x04, 0x0a
        /*0076*/ 	.short	(.L_19 - .L_18)
	.align		4
.L_18:
        /*0078*/ 	.word	index@(.nv.constant0._Z8kernelSMPiS_S_i)
        /*007c*/ 	.short	0x0380
        /*007e*/ 	.short	0x001c


	//----- nvinfo : EIATTR_SW_WAR
	.align		4
.L_19:
        /*0080*/ 	.byte	0x04, 0x36
        /*0082*/ 	.short	(.L_21 - .L_20)
.L_20:
        /*0084*/ 	.word	0x00000008
.L_21:


//--------------------- .nv.callgraph             --------------------------
	.section	.nv.callgraph,"",@"SHT_CUDA_CALLGRAPH"
	.align	4
	.sectionentsize	8
	.align		4
        /*0000*/ 	.word	0x00000000
	.align		4
        /*0004*/ 	.word	0xffffffff
	.align		4
        /*0008*/ 	.word	0x00000000
	.align		4
        /*000c*/ 	.word	0xfffffffe
	.align		4
        /*0010*/ 	.word	0x00000000
	.align		4
        /*0014*/ 	.word	0xfffffffd
	.align		4
        /*0018*/ 	.word	0x00000000
	.align		4
        /*001c*/ 	.word	0xfffffffc


//--------------------- .text._Z8kernelSMPiS_S_i  --------------------------
	.section	.text._Z8kernelSMPiS_S_i,"ax",@progbits
	.align	128
        .global         _Z8kernelSMPiS_S_i
        .type           _Z8kernelSMPiS_S_i,@function
        .size           _Z8kernelSMPiS_S_i,(.L_x_7 - _Z8kernelSMPiS_S_i)
        .other          _Z8kernelSMPiS_S_i,@"STO_CUDA_ENTRY STV_DEFAULT"
_Z8kernelSMPiS_S_i:
.text._Z8kernelSMPiS_S_i:
[----:B------:R-:W-:Y:S01]  /*0000*/  LDC R1, c[0x0][0x37c] ;  /* 0x0000df00ff017b82 */ /* 0x000fe20000000800 */
[----:B------:R-:W0:Y:S07]  /*0010*/  S2R R6, SR_TID.X ;  /* 0x0000000000067919 */ /* 0x000e2e0000002100 */
[----:B------:R-:W0:Y:S01]  /*0020*/  S2UR UR4, SR_CTAID.X ;  /* 0x00000000000479c3 */ /* 0x000e220000002500 */
[----:B------:R-:W1:Y:S07]  /*0030*/  LDCU UR5, c[0x0][0x398] ;  /* 0x00007300ff0577ac */ /* 0x000e6e0008000800 */
[----:B------:R-:W0:Y:S02]  /*0040*/  LDC R5, c[0x0][0x360] ;  /* 0x0000d800ff057b82 */ /* 0x000e240000000800 */
[----:B0-----:R-:W-:-:S05]  /*0050*/  IMAD R0, R5, UR4, R6 ;  /* 0x0000000405007c24 */ /* 0x001fca000f8e0206 */
[----:B-1----:R-:W-:-:S13]  /*0060*/  ISETP.GE.AND P0, PT, R0, UR5, PT ;  /* 0x0000000500007c0c */ /* 0x002fda000bf06270 */
[----:B------:R-:W-:Y:S05]  /*0070*/  @P0 EXIT ;  /* 0x000000000000094d */ /* 0x000fea0003800000 */
[----:B------:R-:W0:Y:S01]  /*0080*/  I2F.U32.RP R0, R5 ;  /* 0x0000000500007306 */ /* 0x000e220000209000 */
[----:B------:R-:W-:-:S07]  /*0090*/  ISETP.NE.U32.AND P2, PT, R5, RZ, PT ;  /* 0x000000ff0500720c */ /* 0x000fce0003f45070 */
[----:B0-----:R-:W0:Y:S02]  /*00a0*/  MUFU.RCP R0, R0 ;  /* 0x0000000000007308 */ /* 0x001e240000001000 */
[----:B0-----:R-:W-:-:S06]  /*00b0*/  IADD3 R2, PT, PT, R0, 0xffffffe, RZ ;  /* 0x0ffffffe00027810 */ /* 0x001fcc0007ffe0ff */
[----:B------:R0:W1:Y:S02]  /*00c0*/  F2I.FTZ.U32.TRUNC.NTZ R3, R2 ;  /* 0x0000000200037305 */ /* 0x000064000021f000 */
[----:B0-----:R-:W-:Y:S02]  /*00d0*/  HFMA2 R2, -RZ, RZ, 0, 0 ;  /* 0x00000000ff027431 */ /* 0x001fe400000001ff */
[----:B-1----:R-:W-:-:S04]  /*00e0*/  IMAD.MOV R4, RZ, RZ, -R3 ;  /* 0x000000ffff047224 */ /* 0x002fc800078e0a03 */
[----:B------:R-:W-:-:S04]  /*00f0*/  IMAD R7, R4, R5, RZ ;  /* 0x0000000504077224 */ /* 0x000fc800078e02ff */
[----:B------:R-:W-:-:S06]  /*0100*/  IMAD.HI.U32 R3, R3, R7, R2 ;  /* 0x0000000703037227 */ /* 0x000fcc00078e0002 */
[----:B------:R-:W-:-:S04]  /*0110*/  IMAD.HI.U32 R3, R3, UR5, RZ ;  /* 0x0000000503037c27 */ /* 0x000fc8000f8e00ff */
[----:B------:R-:W-:-:S04]  /*0120*/  IMAD.MOV R4, RZ, RZ, -R3 ;  /* 0x000000ffff047224 */ /* 0x000fc800078e0a03 */
[----:B------:R-:W-:-:S05]  /*0130*/  IMAD R4, R5, R4, UR5 ;  /* 0x0000000505047e24 */ /* 0x000fca000f8e0204 */
[----:B------:R-:W-:-:S13]  /*0140*/  ISETP.GE.U32.AND P0, PT, R4, R5, PT ;  /* 0x000000050400720c */ /* 0x000fda0003f06070 */
[----:B------:R-:W-:Y:S01]  /*0150*/  @P0 IADD3 R4, PT, PT, R4, -R5, RZ ;  /* 0x8000000504040210 */ /* 0x000fe20007ffe0ff */
[----:B------:R-:W-:-:S03]  /*0160*/  @P0 VIADD R3, R3, 0x1 ;  /* 0x0000000103030836 */ /* 0x000fc60000000000 */
[----:B------:R-:W-:-:S13]  /*0170*/  ISETP.GE.U32.AND P1, PT, R4, R5, PT ;  /* 0x000000050400720c */ /* 0x000fda0003f26070 */
[----:B------:R-:W-:Y:S02]  /*0180*/  @P1 IADD3 R3, PT, PT, R3, 0x1, RZ ;  /* 0x0000000103031810 */ /* 0x000fe40007ffe0ff */
[----:B------:R-:W-:-:S05]  /*0190*/  @!P2 LOP3.LUT R3, RZ, R5, RZ, 0x33, !PT ;  /* 0x00000005ff03a212 */ /* 0x000fca00078e33ff */
[----:B------:R-:W-:-:S05]  /*01a0*/  VIADD R4, R3, 0x1 ;  /* 0x0000000103047836 */ /* 0x000fca0000000000 */
[----:B------:R-:W-:-:S13]  /*01b0*/  ISETP.NE.AND P0, PT, R4, RZ, PT ;  /* 0x000000ff0400720c */ /* 0x000fda0003f05270 */
[----:B------:R-:W-:Y:S05]  /*01c0*/  @!P0 EXIT ;  /* 0x000000000000894d */ /* 0x000fea0003800000 */
[----:B------:R-:W0:Y:S01]  /*01d0*/  S2UR UR5, SR_CgaCtaId ;  /* 0x00000000000579c3 */ /* 0x000e220000008800 */
[----:B------:R-:W-:Y:S01]  /*01e0*/  ISETP.GE.U32.AND P0, PT, R3, 0x3, PT ;  /* 0x000000030300780c */ /* 0x000fe20003f06070 */
[----:B------:R-:W-:Y:S01]  /*01f0*/  UMOV UR4, 0x400 ;  /* 0x0000040000047882 */ /* 0x000fe20000000000 */
[----:B------:R-:W1:Y:S01]  /*0200*/  LDCU.64 UR6, c[0x0][0x358] ;  /* 0x00006b00ff0677ac */ /* 0x000e620008000a00 */
[----:B------:R-:W-:Y:S02]  /*0210*/  LOP3.LUT R7, R4, 0x3, RZ, 0xc0, !PT ;  /* 0x0000000304077812 */ /* 0x000fe400078ec0ff */
[----:B------:R-:W-:Y:S01]  /*0220*/  MOV R9, RZ ;  /* 0x000000ff00097202 */ /* 0x000fe20000000f00 */
[----:B0-----:R-:W-:-:S06]  /*0230*/  ULEA UR4, UR5, UR4, 0x18 ;  /* 0x0000000405047291 */ /* 0x001fcc000f8ec0ff */
[----:B------:R-:W-:Y:S01]  /*0240*/  LEA R0, R6, UR4, 0x2 ;  /* 0x0000000406007c11 */ /* 0x000fe2000f8e10ff */
[----:B-1----:R-:W-:Y:S06]  /*0250*/  @!P0 BRA `(.L_x_0) ;  /* 0x0000000800988947 */ /* 0x002fec0003800000 */
[----:B------:R-:W-:Y:S01]  /*0260*/  LOP3.LUT R9, R4, 0xfffffffc, RZ, 0xc0, !PT ;  /* 0xfffffffc04097812 */ /* 0x000fe200078ec0ff */
[----:B------:R-:W0:Y:S01]  /*0270*/  LDC.64 R2, c[0x0][0x388] ;  /* 0x0000e200ff027b82 */ /* 0x000e220000000a00 */
[----:B------:R-:W-:-:S03]  /*0280*/  IADD3 R11, PT, PT, R6, 0x200, RZ ;  /* 0x00000200060b7810 */ /* 0x000fc60007ffe0ff */
[----:B------:R-:W-:-:S05]  /*0290*/  IMAD.MOV R8, RZ, RZ, -R9 ;  /* 0x000000ffff087224 */ /* 0x000fca00078e0a09 */
[----:B------:R-:W-:-:S13]  /*02a0*/  ISETP.GE.AND P0, PT, R8, RZ, PT ;  /* 0x000000ff0800720c */ /* 0x000fda0003f06270 */
[----:B------:R-:W-:Y:S05]  /*02b0*/  @P0 BRA `(.L_x_1) ;  /* 0x0000000800240947 */ /* 0x000fea0003800000 */
[----:B------:R-:W-:Y:S02]  /*02c0*/  IADD3 R4, PT, PT, -R8, RZ, RZ ;  /* 0x000000ff08047210 */ /* 0x000fe40007ffe1ff */
[----:B------:R-:W-:Y:S02]  /*02d0*/  PLOP3.LUT P0, PT, PT, PT, PT, 0x80, 0x8 ;  /* 0x000000000008781c */ /* 0x000fe40003f0f070 */
[----:B------:R-:W-:-:S13]  /*02e0*/  ISETP.GT.AND P1, PT, R4, 0xc, PT ;  /* 0x0000000c0400780c */ /* 0x000fda0003f24270 */
[----:B------:R-:W-:Y:S05]  /*02f0*/  @!P1 BRA `(.L_x_2) ;  /* 0x0000000400549947 */ /* 0x000fea0003800000 */
[----:B------:R-:W1:Y:S01]  /*0300*/  LDC.64 R4, c[0x0][0x388] ;  /* 0x0000e200ff047b82 */ /* 0x000e620000000a00 */
[----:B------:R-:W-:-:S13]  /*0310*/  PLOP3.LUT P0, PT, PT, PT, PT, 0x8, 0x80 ;  /* 0x000000000080781c */ /* 0x000fda0003f0e170 */
.L_x_3:
[----:B--2---:R-:W-:-:S04]  /*0320*/  VIADD R13, R11, 0xfffffe00 ;  /* 0xfffffe000b0d7836 */ /* 0x004fc80000000000 */
[----:B-1----:R-:W-:-:S05]  /*0330*/  IMAD.WIDE.U32 R12, R13, 0x4, R4 ;  /* 0x000000040d0c7825 */ /* 0x002fca00078e0004 */
[----:B------:R-:W2:Y:S01]  /*0340*/  LDG.E R19, desc[UR6][R12.64] ;  /* 0x000000060c137981 */ /* 0x000ea2000c1e1900 */
[----:B------:R-:W-:-:S05]  /*0350*/  IADD3 R15, PT, PT, R11, -0x100, RZ ;  /* 0xffffff000b0f7810 */ /* 0x000fca0007ffe0ff */
[--C-:B------:R-:W-:Y:S01]  /*0360*/  IMAD.WIDE.U32 R14, R15, 0x4, R4.reuse ;  /* 0x000000040f0e7825 */ /* 0x100fe200078e0004 */
[----:B--2---:R1:W-:Y:S01]  /*0370*/  STS [R0], R19 ;  /* 0x0000001300007388 */ /* 0x0043e20000000800 */
[----:B------:R-:W-:Y:S06]  /*0380*/  BAR.SYNC.DEFER_BLOCKING 0x0 ;  /* 0x0000000000007b1d */ /* 0x000fec0000010000 */
[----:B------:R-:W2:Y:S01]  /*0390*/  LDG.E R21, desc[UR6][R14.64] ;  /* 0x000000060e157981 */ /* 0x000ea2000c1e1900 */
[----:B------:R-:W-:-:S03]  /*03a0*/  IMAD.WIDE.U32 R16, R11, 0x4, R4 ;  /* 0x000000040b107825 */ /* 0x000fc600078e0004 */
[----:B--2---:R2:W-:Y:S01]  /*03b0*/  STS [R0], R21 ;  /* 0x0000001500007388 */ /* 0x0045e20000000800 */
[----:B------:R-:W-:Y:S06]  /*03c0*/  BAR.SYNC.DEFER_BLOCKING 0x0 ;  /* 0x0000000000007b1d */ /* 0x000fec0000010000 */
[----:B------:R-:W3:Y:S01]  /*03d0*/  LDG.E R25, desc[UR6][R16.64] ;  /* 0x0000000610197981 */ /* 0x000ee2000c1e1900 */
[----:B------:R-:W-:-:S05]  /*03e0*/  IADD3 R23, PT, PT, R11, 0x100, RZ ;  /* 0x000001000b177810 */ /* 0x000fca0007ffe0ff */
[----:B------:R-:W-:Y:S01]  /*03f0*/  IMAD.WIDE.U32 R12, R23, 0x4, R4 ;  /* 0x00000004170c7825 */ /* 0x000fe200078e0004 */
[----:B---3--:R-:W-:Y:S01]  /*0400*/  STS [R0], R25 ;  /* 0x0000001900007388 */ /* 0x008fe20000000800 */
[----:B------:R-:W-:Y:S06]  /*0410*/  BAR.SYNC.DEFER_BLOCKING 0x0 ;  /* 0x0000000000007b1d */ /* 0x000fec0000010000 */
[----:B-1----:R-:W3:Y:S01]  /*0420*/  LDG.E R19, desc[UR6][R12.64] ;  /* 0x000000060c137981 */ /* 0x002ee2000c1e1900 */
[----:B------:R-:W-:-:S04]  /*0430*/  VIADD R23, R11, 0x200 ;  /* 0x000002000b177836 */ /* 0x000fc80000000000 */
[----:B------:R-:W-:Y:S01]  /*0440*/  IMAD.WIDE.U32 R14, R23, 0x4, R4 ;  /* 0x00000004170e7825 */ /* 0x000fe200078e0004 */
[----:B---3--:R1:W-:Y:S01]  /*0450*/  STS [R0], R19 ;  /* 0x0000001300007388 */ /* 0x0083e20000000800 */
[----:B------:R-:W-:Y:S06]  /*0460*/  BAR.SYNC.DEFER_BLOCKING 0x0 ;  /* 0x0000000000007b1d */ /* 0x000fec0000010000 */
[----:B--2---:R-:W2:Y:S01]  /*0470*/  LDG.E R21, desc[UR6][R14.64] ;  /* 0x000000060e157981 */ /* 0x004ea2000c1e1900 */
[----:B------:R-:W-:-:S05]  /*0480*/  IADD3 R17, PT, PT, R11, 0x300, RZ ;  /* 0x000003000b117810 */ /* 0x000fca0007ffe0ff */
[----:B------:R-:W-:Y:S01]  /*0490*/  IMAD.WIDE.U32 R16, R17, 0x4, R4 ;  /* 0x0000000411107825 */ /* 0x000fe200078e0004 */
[----:B--2---:R2:W-:Y:S01]  /*04a0*/  STS [R0], R21 ;  /* 0x0000001500007388 */ /* 0x0045e20000000800 */
[----:B------:R-:W-:Y:S06]  /*04b0*/  BAR.SYNC.DEFER_BLOCKING 0x0 ;  /* 0x0000000000007b1d */ /* 0x000fec0000010000 */
[----:B------:R-:W3:Y:S01]  /*04c0*/  LDG.E R23, desc[UR6][R16.64] ;  /* 0x0000000610177981 */ /* 0x000ee2000c1e1900 */
[----:B------:R-:W-:-:S05]  /*04d0*/  IADD3 R13, PT, PT, R11, 0x400, RZ ;  /* 0x000004000b0d7810 */ /* 0x000fca0007ffe0ff */
[----:B------:R-:W-:Y:S01]  /*04e0*/  IMAD.WIDE.U32 R12, R13, 0x4, R4 ;  /* 0x000000040d0c7825 */ /* 0x000fe200078e0004 */
[----:B---3--:R3:W-:Y:S01]  /*04f0*/  STS [R0], R23 ;  /* 0x0000001700007388 */ /* 0x0087e20000000800 */
[----:B------:R-:W-:Y:S06]  /*0500*/  BAR.SYNC.DEFER_BLOCKING 0x0 ;  /* 0x0000000000007b1d */ /* 0x000fec0000010000 */
[----:B-1----:R-:W4:Y:S01]  /*0510*/  LDG.E R19, desc[UR6][R12.64] ;  /* 0x000000060c137981 */ /* 0x002f22000c1e1900 */
[----:B------:R-:W-:-:S04]  /*0520*/  VIADD R15, R11, 0x500 ;  /* 0x000005000b0f7836 */ /* 0x000fc80000000000 */
[----:B------:R-:W-:Y:S01]  /*0530*/  IMAD.WIDE.U32 R14, R15, 0x4, R4 ;  /* 0x000000040f0e7825 */ /* 0x000fe200078e0004 */
[----:B----4-:R1:W-:Y:S01]  /*0540*/  STS [R0], R19 ;  /* 0x0000001300007388 */ /* 0x0103e20000000800 */
[----:B------:R-:W-:Y:S06]  /*0550*/  BAR.SYNC.DEFER_BLOCKING 0x0 ;  /* 0x0000000000007b1d */ /* 0x000fec0000010000 */
[----:B--2---:R-:W2:Y:S01]  /*0560*/  LDG.E R21, desc[UR6][R14.64] ;  /* 0x000000060e157981 */ /* 0x004ea2000c1e1900 */
[----:B------:R-:W-:-:S05]  /*0570*/  IADD3 R17, PT, PT, R11, 0x600, RZ ;  /* 0x000006000b117810 */ /* 0x000fca0007ffe0ff */
[----:B------:R-:W-:Y:S01]  /*0580*/  IMAD.WIDE.U32 R16, R17, 0x4, R4 ;  /* 0x0000000411107825 */ /* 0x000fe200078e0004 */
[----:B--2---:R2:W-:Y:S01]  /*0590*/  STS [R0], R21 ;  /* 0x0000001500007388 */ /* 0x0045e20000000800 */
[----:B------:R-:W-:Y:S06]  /*05a0*/  BAR.SYNC.DEFER_BLOCKING 0x0 ;  /* 0x0000000000007b1d */ /* 0x000fec0000010000 */
[----:B---3--:R-:W3:Y:S01]  /*05b0*/  LDG.E R23, desc[UR6][R16.64] ;  /* 0x0000000610177981 */ /* 0x008ee2000c1e1900 */
        /* <DEDUP_REMOVED lines=19> */
[----:B-1----:R-:W3:Y:S01]  /*06f0*/  LDG.E R19, desc[UR6][R12.64] ;  /* 0x000000060c137981 */ /* 0x002ee2000c1e1900 */
[----:B------:R-:W-:-:S04]  /*0700*/  VIADD R15, R11, 0xb00 ;  /* 0x00000b000b0f7836 */ /* 0x000fc80000000000 */
[----:B------:R-:W-:Y:S01]  /*0710*/  IMAD.WIDE.U32 R14, R15, 0x4, R4 ;  /* 0x000000040f0e7825 */ /* 0x000fe200078e0004 */
[----:B---3--:R2:W-:Y:S01]  /*0720*/  STS [R0], R19 ;  /* 0x0000001300007388 */ /* 0x0085e20000000800 */
[----:B------:R-:W-:Y:S06]  /*0730*/  BAR.SYNC.DEFER_BLOCKING 0x0 ;  /* 0x0000000000007b1d */ /* 0x000fec0000010000 */
[----:B------:R-:W3:Y:S01]  /*0740*/  LDG.E R15, desc[UR6][R14.64] ;  /* 0x000000060e0f7981 */ /* 0x000ee2000c1e1900 */
[----:B------:R-:W-:-:S05]  /*0750*/  IADD3 R17, PT, PT, R11, 0xc00, RZ ;  /* 0x00000c000b117810 */ /* 0x000fca0007ffe0ff */
        /* <DEDUP_REMOVED lines=9> */
[----:B------:R-:W-:Y:S01]  /*07f0*/  VIADD R8, R8, 0x10 ;  /* 0x0000001008087836 */ /* 0x000fe20000000000 */
[----:B------:R-:W-:-:S04]  /*0800*/  IADD3 R11, PT, PT, R11, 0x1000, RZ ;  /* 0x000010000b0b7810 */ /* 0x000fc80007ffe0ff */
[----:B------:R-:W-:Y:S01]  /*0810*/  ISETP.GE.AND P1, PT, R8, -0xc, PT ;  /* 0xfffffff40800780c */ /* 0x000fe20003f26270 */
[----:B---3--:R2:W-:Y:S01]  /*0820*/  STS [R0], R13 ;  /* 0x0000000d00007388 */ /* 0x0085e20000000800 */
[----:B------:R-:W-:Y:S11]  /*0830*/  BAR.SYNC.DEFER_BLOCKING 0x0 ;  /* 0x0000000000007b1d */ /* 0x000ff60000010000 */
[----:B------:R-:W-:Y:S05]  /*0840*/  @!P1 BRA `(.L_x_3) ;  /* 0xfffffff800b49947 */ /* 0x000fea000383ffff */
.L_x_2:
[----:B------:R-:W-:-:S04]  /*0850*/  IADD3 R4, PT, PT, -R8, RZ, RZ ;  /* 0x000000ff08047210 */ /* 0x000fc80007ffe1ff */
[----:B------:R-:W-:-:S13]  /*0860*/  ISETP.GT.AND P1, PT, R4, 0x4, PT ;  /* 0x000000040400780c */ /* 0x000fda0003f24270 */
[----:B------:R-:W-:Y:S05]  /*0870*/  @!P1 BRA `(.L_x_4) ;  /* 0x0000000000ac9947 */ /* 0x000fea0003800000 */
[----:B------:R-:W1:Y:S01]  /*0880*/  LDC.64 R4, c[0x0][0x388] ;  /* 0x0000e200ff047b82 */ /* 0x000e620000000a00 */
        /* <DEDUP_REMOVED lines=9> */
[----:B--2---:R-:W-:Y:S01]  /*0920*/  STS [R0], R21 ;  /* 0x0000001500007388 */ /* 0x004fe20000000800 */
[----:B------:R-:W-:Y:S06]  /*0930*/  BAR.SYNC.DEFER_BLOCKING 0x0 ;  /* 0x0000000000007b1d */ /* 0x000fec0000010000 */
[----:B------:R-:W2:Y:S01]  /*0940*/  LDG.E R25, desc[UR6][R16.64] ;  /* 0x0000000610197981 */ /* 0x000ea2000c1e1900 */
[----:B------:R-:W-:-:S05]  /*0950*/  IADD3 R23, PT, PT, R11, 0x100, RZ ;  /* 0x000001000b177810 */ /* 0x000fca0007ffe0ff */
[----:B------:R-:W-:Y:S01]  /*0960*/  IMAD.WIDE.U32 R12, R23, 0x4, R4 ;  /* 0x00000004170c7825 */ /* 0x000fe200078e0004 */
[----:B--2---:R-:W-:Y:S01]  /*0970*/  STS [R0], R25 ;  /* 0x0000001900007388 */ /* 0x004fe20000000800 */
[----:B------:R-:W-:Y:S06]  /*0980*/  BAR.SYNC.DEFER_BLOCKING 0x0 ;  /* 0x0000000000007b1d */ /* 0x000fec0000010000 */
[----:B-1----:R-:W2:Y:S01]  /*0990*/  LDG.E R19, desc[UR6][R12.64] ;  /* 0x000000060c137981 */ /* 0x002ea2000c1e1900 */
[----:B------:R-:W-:-:S04]  /*09a0*/  VIADD R23, R11, 0x200 ;  /* 0x000002000b177836 */ /* 0x000fc80000000000 */
[----:B------:R-:W-:Y:S01]  /*09b0*/  IMAD.WIDE.U32 R14, R23, 0x4, R4 ;  /* 0x00000004170e7825 */ /* 0x000fe200078e0004 */
[----:B--2---:R1:W-:Y:S01]  /*09c0*/  STS [R0], R19 ;  /* 0x0000001300007388 */ /* 0x0043e20000000800 */
[----:B------:R-:W-:Y:S06]  /*09d0*/  BAR.SYNC.DEFER_BLOCKING 0x0 ;  /* 0x0000000000007b1d */ /* 0x000fec0000010000 */
[----:B------:R-:W2:Y:S01]  /*09e0*/  LDG.E R15, desc[UR6][R14.64] ;  /* 0x000000060e0f7981 */ /* 0x000ea2000c1e1900 */
[----:B------:R-:W-:-:S05]  /*09f0*/  IADD3 R17, PT, PT, R11, 0x300, RZ ;  /* 0x000003000b117810 */ /* 0x000fca0007ffe0ff */
        /* <DEDUP_REMOVED lines=9> */
[----:B-1----:R-:W-:-:S04]  /*0a90*/  VIADD R19, R11, 0x500 ;  /* 0x000005000b137836 */ /* 0x002fc80000000000 */
[----:B------:R-:W-:Y:S01]  /*0aa0*/  IMAD.WIDE.U32 R4, R19, 0x4, R4 ;  /* 0x0000000413047825 */ /* 0x000fe200078e0004 */
[----:B--2---:R3:W-:Y:S01]  /*0ab0*/  STS [R0], R13 ;  /* 0x0000000d00007388 */ /* 0x0047e20000000800 */
[----:B------:R-:W-:Y:S06]  /*0ac0*/  BAR.SYNC.DEFER_BLOCKING 0x0 ;  /* 0x0000000000007b1d */ /* 0x000fec0000010000 */
[----:B------:R-:W2:Y:S01]  /*0ad0*/  LDG.E R5, desc[UR6][R4.64] ;  /* 0x0000000604057981 */ /* 0x000ea2000c1e1900 */
[----:B------:R-:W-:Y:S02]  /*0ae0*/  PLOP3.LUT P0, PT, PT, PT, PT, 0x8, 0x80 ;  /* 0x000000000080781c */ /* 0x000fe40003f0e170 */
[----:B------:R-:W-:-:S02]  /*0af0*/  IADD3 R8, PT, PT, R8, 0x8, RZ ;  /* 0x0000000808087810 */ /* 0x000fc40007ffe0ff */
[----:B------:R-:W-:Y:S01]  /*0b00*/  IADD3 R11, PT, PT, R11, 0x800, RZ ;  /* 0x000008000b0b7810 */ /* 0x000fe20007ffe0ff */
[----:B--2---:R3:W-:Y:S01]  /*0b10*/  STS [R0], R5 ;  /* 0x0000000500007388 */ /* 0x0047e20000000800 */
[----:B------:R-:W-:Y:S07]  /*0b20*/  BAR.SYNC.DEFER_BLOCKING 0x0 ;  /* 0x0000000000007b1d */ /* 0x000fee0000010000 */
.L_x_4:
[----:B------:R-:W-:-:S13]  /*0b30*/  ISETP.NE.OR P0, PT, R8, RZ, P0 ;  /* 0x000000ff0800720c */ /* 0x000fda0000705670 */
[----:B------:R-:W-:Y:S05]  /*0b40*/  @!P0 BRA `(.L_x_0) ;  /* 0x00000000005c8947 */ /* 0x000fea0003800000 */
.L_x_1:
[----:B-1-3--:R-:W-:-:S04]  /*0b50*/  VIADD R5, R11, 0xfffffe00 ;  /* 0xfffffe000b057836 */ /* 0x00afc80000000000 */
[----:B0-----:R-:W-:-:S05]  /*0b60*/  IMAD.WIDE.U32 R4, R5, 0x4, R2 ;  /* 0x0000000405047825 */ /* 0x001fca00078e0002 */
[----:B--2---:R-:W2:Y:S01]  /*0b70*/  LDG.E R17, desc[UR6][R4.64] ;  /* 0x0000000604117981 */ /* 0x004ea2000c1e1900 */
        /* <DEDUP_REMOVED lines=14> */
[----:B------:R-:W-:Y:S01]  /*0c60*/  VIADD R8, R8, 0x4 ;  /* 0x0000000408087836 */ /* 0x000fe20000000000 */
[----:B------:R-:W-:-:S04]  /*0c70*/  IADD3 R11, PT, PT, R11, 0x400, RZ ;  /* 0x000004000b0b7810 */ /* 0x000fc80007ffe0ff */
[----:B------:R-:W-:Y:S01]  /*0c80*/  ISETP.NE.AND P0, PT, R8, RZ, PT ;  /* 0x000000ff0800720c */ /* 0x000fe20003f05270 */
[----:B--2---:R1:W-:Y:S01]  /*0c90*/  STS [R0], R5 ;  /* 0x0000000500007388 */ /* 0x0043e20000000800 */
[----:B------:R-:W-:Y:S11]  /*0ca0*/  BAR.SYNC.DEFER_BLOCKING 0x0 ;  /* 0x0000000000007b1d */ /* 0x000ff60000010000 */
[----:B------:R-:W-:Y:S05]  /*0cb0*/  @P0 BRA `(.L_x_1) ;  /* 0xfffffffc00a40947 */ /* 0x000fea000383ffff */
.L_x_0:
[----:B------:R-:W-:-:S13]  /*0cc0*/  ISETP.NE.AND P0, PT, R7, RZ, PT ;  /* 0x000000ff0700720c */ /* 0x000fda0003f05270 */
[----:B------:R-:W-:Y:S05]  /*0cd0*/  @!P0 EXIT ;  /* 0x000000000000894d */ /* 0x000fea0003800000 */
[----:B-1-3--:R-:W1:Y:S01]  /*0ce0*/  LDC.64 R4, c[0x0][0x388] ;  /* 0x0000e200ff047b82 */ /* 0x00ae620000000a00 */
[----:B------:R-:W-:Y:S01]  /*0cf0*/  LEA R9, R9, R6, 0x8 ;  /* 0x0000000609097211 */ /* 0x000fe200078e40ff */
[----:B------:R-:W-:-:S07]  /*0d00*/  IMAD.MOV R7, RZ, RZ, -R7 ;  /* 0x000000ffff077224 */ /* 0x000fce00078e0a07 */
.L_x_5:
[----:B01-3--:R-:W-:-:S06]  /*0d10*/  IMAD.WIDE.U32 R2, R9, 0x4, R4 ;  /* 0x0000000409027825 */ /* 0x00bfcc00078e0004 */
[----:B------:R-:W3:Y:S01]  /*0d20*/  LDG.E R3, desc[UR6][R2.64] ;  /* 0x0000000602037981 */ /* 0x000ee2000c1e1900 */
[----:B------:R-:W-:Y:S02]  /*0d30*/  IADD3 R7, PT, PT, R7, 0x1, RZ ;  /* 0x0000000107077810 */ /* 0x000fe40007ffe0ff */
[----:B------:R-:W-:Y:S02]  /*0d40*/  IADD3 R9, PT, PT, R9, 0x100, RZ ;  /* 0x0000010009097810 */ /* 0x000fe40007ffe0ff */
[----:B------:R-:W-:Y:S01]  /*0d50*/  ISETP.NE.AND P0, PT, R7, RZ, PT ;  /* 0x000000ff0700720c */ /* 0x000fe20003f05270 */
[----:B---3--:R3:W-:Y:S01]  /*0d60*/  STS [R0], R3 ;  /* 0x0000000300007388 */ /* 0x0087e20000000800 */
[----:B------:R-:W-:Y:S11]  /*0d70*/  BAR.SYNC.DEFER_BLOCKING 0x0 ;  /* 0x0000000000007b1d */ /* 0x000ff60000010000 */
[----:B------:R-:W-:Y:S05]  /*0d80*/  @P0 BRA `(.L_x_5) ;  /* 0xfffffffc00e00947 */ /* 0x000fea000383ffff */
[----:B------:R-:W-:Y:S05]  /*0d90*/  EXIT ;  /* 0x000000000000794d */ /* 0x000fea0003800000 */
.L_x_6:
[----:B------:R-:W-:-:S00]  /*0da0*/  BRA `(.L_x_6) ;  /* 0xfffffffc00fc7947 */ /* 0x000fc0000383ffff */
[----:B------:R-:W-:-:S00]  /*0db0*/  NOP ;  /* 0x0000000000007918 */ /* 0x000fc00000000000 */
        /* <DEDUP_REMOVED lines=12> */
.L_x_7:


//--------------------- .nv.shared._Z8kernelSMPiS_S_i --------------------------
	.section	.nv.shared._Z8kernelSMPiS_S_i,"aw",@nobits
	.sectionflags	@""
	.align	16
	.zero		1024


//--------------------- .nv.shared.reserved.0     --------------------------
	.section	.nv.shared.reserved.0,"aw",@nobits
	.weak		__nv_reservedSMEM_offset_0_alias
	.size		__nv_reservedSMEM_offset_0_alias, 0, 64
	.other		__nv_reservedSMEM_offset_0_alias,@"STO_CUDA_RESERVED_SHARED STV_DEFAULT"
__nv_reservedSMEM_offset_0_alias:
	.zero		0
	.zero		64


//--------------------- .nv.constant0._Z8kernelSMPiS_S_i --------------------------
	.section	.nv.constant0._Z8kernelSMPiS_S_i,"a",@progbits
	.sectionflags	@""
	.align	4
.nv.constant0._Z8kernelSMPiS_S_i:
	.zero		924


//--------------------- SYMBOLS --------------------------

	.type		.nv.reservedSmem.offset0,@object
	.size		.nv.reservedSmem.offset0,0x4
	.type		.nv.reservedSmem.cap,@object
	.size		.nv.reservedSmem.cap,0x4
